	.headerflags	@"EF_CUDA_TEXMODE_UNIFIED EF_CUDA_64BIT_ADDRESS EF_CUDA_ACCELERATORS EF_CUDA_SM90 EF_CUDA_VIRTUAL_SM(EF_CUDA_SM90)"
	.elftype	@"ET_EXEC"


//--------------------- .nv.info                  --------------------------
	.section	.nv.info,"",@"SHT_CUDA_INFO"
	.align	4


	//----- nvinfo : EIATTR_REGCOUNT
	.align		4
        /*0000*/ 	.byte	0x04, 0x2f
        /*0002*/ 	.short	(.L_3 - .L_2)
	.align		4
.L_2:
        /*0004*/ 	.word	index@(triton_poi_fused__native_batch_norm_legit_no_training_silu_2)
        /*0008*/ 	.word	0x00000011


	//----- nvinfo : EIATTR_MIN_STACK_SIZE
	.align		4
.L_3:
        /*000c*/ 	.byte	0x04, 0x12
        /*000e*/ 	.short	(.L_5 - .L_4)
	.align		4
.L_4:
        /*0010*/ 	.word	index@(triton_poi_fused__native_batch_norm_legit_no_training_silu_2)
        /*0014*/ 	.word	0x00000000


	//----- nvinfo : EIATTR_FRAME_SIZE
	.align		4
.L_5:
        /*0018*/ 	.byte	0x04, 0x11
        /*001a*/ 	.short	(.L_7 - .L_6)
	.align		4
.L_6:
        /*001c*/ 	.word	index@(triton_poi_fused__native_batch_norm_legit_no_training_silu_2)
        /*0020*/ 	.word	0x00000000


	//----- nvinfo : EIATTR_MIN_STACK_SIZE
	.align		4
.L_7:
        /*0024*/ 	.byte	0x04, 0x12
        /*0026*/ 	.short	(.L_9 - .L_8)
	.align		4
.L_8:
        /*0028*/ 	.word	index@(triton_poi_fused__native_batch_norm_legit_no_training_silu_2)
        /*002c*/ 	.word	0x00000000
.L_9:


//--------------------- .nv.info.triton_poi_fused__native_batch_norm_legit_no_training_silu_2 --------------------------
	.section	.nv.info.triton_poi_fused__native_batch_norm_legit_no_training_silu_2,"",@"SHT_CUDA_INFO"
	.sectionflags	@""
	.align	4


	//----- nvinfo : EIATTR_CUDA_API_VERSION
	.align		4
        /*0000*/ 	.byte	0x04, 0x37
        /*0002*/ 	.short	(.L_11 - .L_10)
.L_10:
        /*0004*/ 	.word	0x0000007c


	//----- nvinfo : EIATTR_KPARAM_INFO
	.align		4
.L_11:
        /*0008*/ 	.byte	0x04, 0x17
        /*000a*/ 	.short	(.L_13 - .L_12)
.L_12:
        /*000c*/ 	.word	0x00000000
        /*0010*/ 	.short	0x0006
        /*0012*/ 	.short	0x0030
        /*0014*/ 	.byte	0x00, 0xf0, 0x11, 0x00


	//----- nvinfo : EIATTR_KPARAM_INFO
	.align		4
.L_13:
        /*0018*/ 	.byte	0x04, 0x17
        /*001a*/ 	.short	(.L_15 - .L_14)
.L_14:
        /*001c*/ 	.word	0x00000000
        /*0020*/ 	.short	0x0005
        /*0022*/ 	.short	0x0028
        /*0024*/ 	.byte	0x00, 0xf4, 0x21, 0x00


	//----- nvinfo : EIATTR_KPARAM_INFO
	.align		4
.L_15:
        /*0028*/ 	.byte	0x04, 0x17
        /*002a*/ 	.short	(.L_17 - .L_16)
.L_16:
        /*002c*/ 	.word	0x00000000
        /*0030*/ 	.short	0x0004
        /*0032*/ 	.short	0x0020
        /*0034*/ 	.byte	0x00, 0xf4, 0x21, 0x00


	//----- nvinfo : EIATTR_KPARAM_INFO
	.align		4
.L_17:
        /*0038*/ 	.byte	0x04, 0x17
        /*003a*/ 	.short	(.L_19 - .L_18)
.L_18:
        /*003c*/ 	.word	0x00000000
        /*0040*/ 	.short	0x0003
        /*0042*/ 	.short	0x0018
        /*0044*/ 	.byte	0x00, 0xf4, 0x21, 0x00


	//----- nvinfo : EIATTR_KPARAM_INFO
	.align		4
.L_19:
        /*0048*/ 	.byte	0x04, 0x17
        /*004a*/ 	.short	(.L_21 - .L_20)
.L_20:
        /*004c*/ 	.word	0x00000000
        /*0050*/ 	.short	0x0002
        /*0052*/ 	.short	0x0010
        /*0054*/ 	.byte	0x00, 0xf4, 0x21, 0x00


	//----- nvinfo : EIATTR_KPARAM_INFO
	.align		4
.L_21:
        /*0058*/ 	.byte	0x04, 0x17
        /*005a*/ 	.short	(.L_23 - .L_22)
.L_22:
        /*005c*/ 	.word	0x00000000
        /*0060*/ 	.short	0x0001
        /*0062*/ 	.short	0x0008
        /*0064*/ 	.byte	0x00, 0xf4, 0x21, 0x00


	//----- nvinfo : EIATTR_KPARAM_INFO
	.align		4
.L_23:
        /*0068*/ 	.byte	0x04, 0x17
        /*006a*/ 	.short	(.L_25 - .L_24)
.L_24:
        /*006c*/ 	.word	0x00000000
        /*0070*/ 	.short	0x0000
        /*0072*/ 	.short	0x0000
        /*0074*/ 	.byte	0x00, 0xf4, 0x21, 0x00


	//----- nvinfo : EIATTR_SPARSE_MMA_MASK
	.align		4
.L_25:
        /*0078*/ 	.byte	0x03, 0x50
        /*007a*/ 	.short	0x0000


	//----- nvinfo : EIATTR_MAXREG_COUNT
	.align		4
        /*007c*/ 	.byte	0x03, 0x1b
        /*007e*/ 	.short	0x00ff


	//----- nvinfo : EIATTR_EXIT_INSTR_OFFSETS
	.align		4
        /*0080*/ 	.byte	0x04, 0x1c
        /*0082*/ 	.short	(.L_27 - .L_26)


	//   ....[0]....
.L_26:
        /*0084*/ 	.word	0x00000530


	//----- nvinfo : EIATTR_REQNTID
	.align		4
.L_27:
        /*0088*/ 	.byte	0x04, 0x10
        /*008a*/ 	.short	(.L_29 - .L_28)
.L_28:
        /*008c*/ 	.word	0x00000100
        /*0090*/ 	.word	0x00000001
        /*0094*/ 	.word	0x00000001


	//----- nvinfo : EIATTR_CBANK_PARAM_SIZE
	.align		4
.L_29:
        /*0098*/ 	.byte	0x03, 0x19
        /*009a*/ 	.short	0x0034


	//----- nvinfo : EIATTR_PARAM_CBANK
	.align		4
        /*009c*/ 	.byte	0x04, 0x0a
        /*009e*/ 	.short	(.L_31 - .L_30)
	.align		4
.L_30:
        /*00a0*/ 	.word	index@(.nv.constant0.triton_poi_fused__native_batch_norm_legit_no_training_silu_2)
        /*00a4*/ 	.short	0x0210
        /*00a6*/ 	.short	0x0034


	//----- nvinfo : EIATTR_SW_WAR
	.align		4
.L_31:
        /*00a8*/ 	.byte	0x04, 0x36
        /*00aa*/ 	.short	(.L_33 - .L_32)
.L_32:
        /*00ac*/ 	.word	0x00000008
.L_33:


//--------------------- .nv.callgraph             --------------------------
	.section	.nv.callgraph,"",@"SHT_CUDA_CALLGRAPH"
	.align	4
	.sectionentsize	8
	.align		4
        /*0000*/ 	.word	0x00000000
	.align		4
        /*0004*/ 	.word	0xffffffff
	.align		4
        /*0008*/ 	.word	0x00000000
	.align		4
        /*000c*/ 	.word	0xfffffffe
	.align		4
        /*0010*/ 	.word	0x00000000
	.align		4
        /*0014*/ 	.word	0xfffffffd
	.align		4
        /*0018*/ 	.word	0x00000000
	.align		4
        /*001c*/ 	.word	0xfffffffc


//--------------------- .nv.constant4             --------------------------
	.section	.nv.constant4,"a",@progbits
	.align	8
	.align		8
.nv.constant4:
        /*0000*/ 	.dword	_$_str
	.align		8
        /*0008*/ 	.dword	_$_str_$_2


//--------------------- .text.triton_poi_fused__native_batch_norm_legit_no_training_silu_2 --------------------------
	.section	.text.triton_poi_fused__native_batch_norm_legit_no_training_silu_2,"ax",@progbits
	.align	128
        .global         triton_poi_fused__native_batch_norm_legit_no_training_silu_2
        .type           triton_poi_fused__native_batch_norm_legit_no_training_silu_2,@function
        .size           triton_poi_fused__native_batch_norm_legit_no_training_silu_2,(.L_x_1 - triton_poi_fused__native_batch_norm_legit_no_training_silu_2)
        .other          triton_poi_fused__native_batch_norm_legit_no_training_silu_2,@"STO_CUDA_ENTRY STV_DEFAULT"
triton_poi_fused__native_batch_norm_legit_no_training_silu_2:
.text.triton_poi_fused__native_batch_norm_legit_no_training_silu_2:
[----:B------:R-:W-:Y:S01]  /*0000*/  LDC R1, c[0x0][0x28] ;  /* 0x00000a00ff017b82 */ /* 0x000fe20000000800 */
[----:B------:R-:W1:Y:S07]  /*0010*/  S2R R0, SR_TID.X ;  /* 0x0000000000007919 */ /* 0x000e6e0000002100 */
[----:B------:R-:W2:Y:S01]  /*0020*/  LDC.64 R2, c[0x0][0x228] ;  /* 0x00008a00ff027b82 */ /* 0x000ea20000000a00 */
[----:B------:R-:W-:Y:S01]  /*0030*/  ULDC.64 UR4, c[0x0][0x208] ;  /* 0x0000820000047ab9 */ /* 0x000fe20000000a00 */
[----:B------:R-:W3:Y:S06]  /*0040*/  S2R R7, SR_CTAID.X ;  /* 0x0000000000077919 */ /* 0x000eec0000002500 */
[----:B------:R-:W4:Y:S08]  /*0050*/  LDC.64 R8, c[0x0][0x230] ;  /* 0x00008c00ff087b82 */ /* 0x000f300000000a00 */
[----:B------:R-:W5:Y:S01]  /*0060*/  LDC.64 R10, c[0x0][0x238] ;  /* 0x00008e00ff0a7b82 */ /* 0x000f620000000a00 */
[----:B-1----:R-:W-:-:S02]  /*0070*/  SHF.L.U32 R0, R0, 0x1, RZ ;  /* 0x0000000100007819 */ /* 0x002fc400000006ff */
[----:B---3--:R-:W-:Y:S02]  /*0080*/  SHF.R.S32.HI R5, RZ, 0x16, R7 ;  /* 0x00000016ff057819 */ /* 0x008fe40000011407 */
[----:B------:R-:W-:Y:S02]  /*0090*/  LOP3.LUT R0, R0, 0x1fe, RZ, 0xc0, !PT ;  /* 0x000001fe00007812 */ /* 0x000fe400078ec0ff */
[----:B------:R-:W-:Y:S02]  /*00a0*/  SGXT R5, R5, 0x1 ;  /* 0x000000010505781a */ /* 0x000fe40000000200 */
[----:B------:R-:W-:Y:S02]  /*00b0*/  LEA R0, R7, R0, 0x9 ;  /* 0x0000000007007211 */ /* 0x000fe400078e48ff */
[----:B------:R-:W1:Y:S02]  /*00c0*/  LDC.64 R6, c[0x0][0x220] ;  /* 0x00008800ff067b82 */ /* 0x000e640000000a00 */
[----:B------:R-:W-:-:S04]  /*00d0*/  LEA.HI R5, R5, R0, RZ, 0x5 ;  /* 0x0000000005057211 */ /* 0x000fc800078f28ff */
[----:B------:R-:W-:-:S04]  /*00e0*/  LOP3.LUT R5, R5, 0xffffffe0, RZ, 0xc0, !PT ;  /* 0xffffffe005057812 */ /* 0x000fc800078ec0ff */
[----:B------:R-:W-:Y:S02]  /*00f0*/  IADD3 R13, R0, -R5, RZ ;  /* 0x80000005000d7210 */ /* 0x000fe40007ffe0ff */
[----:B------:R-:W3:Y:S03]  /*0100*/  LDC.64 R4, c[0x0][0x218] ;  /* 0x00008600ff047b82 */ /* 0x000ee60000000a00 */
[----:B--2---:R-:W-:-:S06]  /*0110*/  IMAD.WIDE R2, R13, 0x4, R2 ;  /* 0x000000040d027825 */ /* 0x004fcc00078e0202 */
[----:B------:R-:W2:Y:S01]  /*0120*/  LDG.E.EL.64 R2, desc[UR4][R2.64] ;  /* 0x0000000402027981 */ /* 0x000ea2000c2e1b00 */
[----:B-1----:R-:W-:-:S04]  /*0130*/  IMAD.WIDE R6, R13, 0x4, R6 ;  /* 0x000000040d067825 */ /* 0x002fc800078e0206 */
[C---:B----4-:R-:W-:Y:S02]  /*0140*/  IMAD.WIDE R8, R13.reuse, 0x4, R8 ;  /* 0x000000040d087825 */ /* 0x050fe400078e0208 */
[----:B------:R-:W4:Y:S02]  /*0150*/  LDG.E.EL.64 R6, desc[UR4][R6.64] ;  /* 0x0000000406067981 */ /* 0x000f24000c2e1b00 */
[----:B-----5:R-:W-:Y:S02]  /*0160*/  IMAD.WIDE R10, R13, 0x4, R10 ;  /* 0x000000040d0a7825 */ /* 0x020fe400078e020a */
[----:B------:R-:W5:Y:S02]  /*0170*/  LDG.E.EL.64 R8, desc[UR4][R8.64] ;  /* 0x0000000408087981 */ /* 0x000f64000c2e1b00 */
[----:B---3--:R-:W-:Y:S02]  /*0180*/  IMAD.WIDE R4, R0, 0x4, R4 ;  /* 0x0000000400047825 */ /* 0x008fe400078e0204 */
[----:B------:R-:W5:Y:S04]  /*0190*/  LDG.E.EL.64 R10, desc[UR4][R10.64] ;  /* 0x000000040a0a7981 */ /* 0x000f68000c2e1b00 */
[----:B------:R-:W4:Y:S01]  /*01a0*/  LDG.E.64 R4, desc[UR4][R4.64] ;  /* 0x0000000404047981 */ /* 0x000f22000c1e1b00 */
[----:B--2---:R-:W-:Y:S01]  /*01b0*/  FADD R2, R2, 9.9999997473787516356e-06 ;  /* 0x3727c5ac02027421 */ /* 0x004fe20000000000 */
[----:B------:R-:W-:-:S03]  /*01c0*/  FADD R3, R3, 9.9999997473787516356e-06 ;  /* 0x3727c5ac03037421 */ /* 0x000fc60000000000 */
[----:B------:R-:W1:Y:S08]  /*01d0*/  MUFU.SQRT R12, R2 ;  /* 0x00000002000c7308 */ /* 0x000e700000002000 */
[----:B------:R-:W2:Y:S01]  /*01e0*/  MUFU.SQRT R13, R3 ;  /* 0x00000003000d7308 */ /* 0x000ea20000002000 */
[C---:B-1----:R-:W-:Y:S02]  /*01f0*/  FSETP.GT.AND P0, PT, R12.reuse, 8.50705917302346158658e+37, PT ;  /* 0x7e8000000c00780b */ /* 0x042fe40003f04000 */
[----:B------:R-:W-:-:S02]  /*0200*/  FSETP.GEU.AND P2, PT, R12, 1.175494350822287508e-38, PT ;  /* 0x008000000c00780b */ /* 0x000fc40003f4e000 */
[C---:B--2---:R-:W-:Y:S02]  /*0210*/  FSETP.GT.AND P1, PT, R13.reuse, 8.50705917302346158658e+37, PT ;  /* 0x7e8000000d00780b */ /* 0x044fe40003f24000 */
[----:B------:R-:W-:-:S07]  /*0220*/  FSETP.GEU.AND P3, PT, R13, 1.175494350822287508e-38, PT ;  /* 0x008000000d00780b */ /* 0x000fce0003f6e000 */
[----:B------:R-:W-:Y:S01]  /*0230*/  @P0 FMUL R12, R12, 0.25 ;  /* 0x3e8000000c0c0820 */ /* 0x000fe20000400000 */
[----:B------:R-:W-:-:S03]  /*0240*/  HFMA2.MMA R2, -RZ, RZ, 1.625, 0 ;  /* 0x3e800000ff027435 */ /* 0x000fc600000001ff */
[----:B------:R-:W-:Y:S01]  /*0250*/  @!P2 FMUL R12, R12, 16777216 ;  /* 0x4b8000000c0ca820 */ /* 0x000fe20000400000 */
[----:B------:R-:W-:-:S05]  /*0260*/  @P1 FMUL R13, R13, 0.25 ;  /* 0x3e8000000d0d1820 */ /* 0x000fca0000400000 */
[----:B------:R-:W1:Y:S01]  /*0270*/  MUFU.RCP R12, R12 ;  /* 0x0000000c000c7308 */ /* 0x000e620000001000 */
[----:B------:R-:W-:Y:S01]  /*0280*/  @!P3 FMUL R13, R13, 16777216 ;  /* 0x4b8000000d0db820 */ /* 0x000fe20000400000 */
[----:B------:R-:W-:-:S06]  /*0290*/  FSEL R3, R2, 1, P0 ;  /* 0x3f80000002037808 */ /* 0x000fcc0000000000 */
[----:B------:R-:W2:Y:S01]  /*02a0*/  MUFU.RCP R13, R13 ;  /* 0x0000000d000d7308 */ /* 0x000ea20000001000 */
[----:B------:R-:W-:Y:S01]  /*02b0*/  @!P2 FMUL R3, R3, 16777216 ;  /* 0x4b8000000303a820 */ /* 0x000fe20000400000 */
[----:B------:R-:W-:Y:S01]  /*02c0*/  FSEL R14, R2, 1, P1 ;  /* 0x3f800000020e7808 */ /* 0x000fe20000800000 */
[----:B----4-:R-:W-:Y:S02]  /*02d0*/  FADD R4, R4, -R6 ;  /* 0x8000000604047221 */ /* 0x010fe40000000000 */
[----:B-1----:R-:W-:Y:S02]  /*02e0*/  FMUL R3, R12, R3 ;  /* 0x000000030c037220 */ /* 0x002fe40000400000 */
[----:B------:R-:W-:Y:S01]  /*02f0*/  @!P3 FMUL R14, R14, 16777216 ;  /* 0x4b8000000e0eb820 */ /* 0x000fe20000400000 */
[----:B------:R-:W-:Y:S01]  /*0300*/  FADD R5, R5, -R7 ;  /* 0x8000000705057221 */ /* 0x000fe20000000000 */
[----:B------:R-:W-:Y:S02]  /*0310*/  FMUL R3, R4, R3 ;  /* 0x0000000304037220 */ /* 0x000fe40000400000 */
[----:B--2---:R-:W-:-:S02]  /*0320*/  FMUL R14, R13, R14 ;  /* 0x0000000e0d0e7220 */ /* 0x004fc40000400000 */
[----:B-----5:R-:W-:Y:S02]  /*0330*/  FFMA R8, R8, R3, R10 ;  /* 0x0000000308087223 */ /* 0x020fe4000000000a */
[----:B------:R-:W-:Y:S02]  /*0340*/  FMUL R14, R5, R14 ;  /* 0x0000000e050e7220 */ /* 0x000fe40000400000 */
[----:B------:R-:W-:Y:S02]  /*0350*/  FADD R3, RZ, -R8 ;  /* 0x80000008ff037221 */ /* 0x000fe40000000000 */
[----:B------:R-:W-:Y:S02]  /*0360*/  FFMA R9, R9, R14, R11 ;  /* 0x0000000e09097223 */ /* 0x000fe4000000000b */
[----:B------:R-:W-:Y:S02]  /*0370*/  FMUL R4, R3, 1.4426950216293334961 ;  /* 0x3fb8aa3b03047820 */ /* 0x000fe40000400000 */
[----:B------:R-:W-:-:S04]  /*0380*/  FADD R3, RZ, -R9 ;  /* 0x80000009ff037221 */ /* 0x000fc80000000000 */
[----:B------:R-:W-:Y:S01]  /*0390*/  FMUL R6, R3, 1.4426950216293334961 ;  /* 0x3fb8aa3b03067820 */ /* 0x000fe20000400000 */
[----:B------:R-:W-:-:S04]  /*03a0*/  FSETP.GEU.AND P0, PT, R4, -126, PT ;  /* 0xc2fc00000400780b */ /* 0x000fc80003f0e000 */
[----:B------:R-:W-:-:S09]  /*03b0*/  FSETP.GEU.AND P1, PT, R6, -126, PT ;  /* 0xc2fc00000600780b */ /* 0x000fd20003f2e000 */
[----:B------:R-:W-:-:S04]  /*03c0*/  @!P0 FMUL R4, R4, 0.5 ;  /* 0x3f00000004048820 */ /* 0x000fc80000400000 */
[----:B------:R-:W-:Y:S01]  /*03d0*/  @!P1 FMUL R6, R6, 0.5 ;  /* 0x3f00000006069820 */ /* 0x000fe20000400000 */
[----:B------:R-:W1:Y:S08]  /*03e0*/  MUFU.EX2 R3, R4 ;  /* 0x0000000400037308 */ /* 0x000e700000000800 */
[----:B------:R-:W2:Y:S01]  /*03f0*/  MUFU.EX2 R5, R6 ;  /* 0x0000000600057308 */ /* 0x000ea20000000800 */
[----:B-1----:R-:W-:-:S04]  /*0400*/  @!P0 FMUL R3, R3, R3 ;  /* 0x0000000303038220 */ /* 0x002fc80000400000 */
[----:B------:R-:W-:Y:S01]  /*0410*/  FADD R7, R3, 1 ;  /* 0x3f80000003077421 */ /* 0x000fe20000000000 */
[----:B--2---:R-:W-:-:S04]  /*0420*/  @!P1 FMUL R5, R5, R5 ;  /* 0x0000000505059220 */ /* 0x004fc80000400000 */
[----:B------:R-:W-:Y:S01]  /*0430*/  FADD R10, R5, 1 ;  /* 0x3f800000050a7421 */ /* 0x000fe20000000000 */
[----:B------:R-:W-:Y:S01]  /*0440*/  FSETP.GT.AND P0, PT, R7, 8.50705917302346158658e+37, PT ;  /* 0x7e8000000700780b */ /* 0x000fe20003f04000 */
[----:B------:R-:W1:Y:S03]  /*0450*/  LDC.64 R4, c[0x0][0x210] ;  /* 0x00008400ff047b82 */ /* 0x000e660000000a00 */
[----:B------:R-:W-:-:S09]  /*0460*/  FSETP.GT.AND P1, PT, R10, 8.50705917302346158658e+37, PT ;  /* 0x7e8000000a00780b */ /* 0x000fd20003f24000 */
[----:B------:R-:W-:-:S04]  /*0470*/  @P0 FMUL R7, R7, 0.25 ;  /* 0x3e80000007070820 */ /* 0x000fc80000400000 */
[----:B------:R-:W-:Y:S02]  /*0480*/  @P1 FMUL R10, R10, 0.25 ;  /* 0x3e8000000a0a1820 */ /* 0x000fe40000400000 */
[----:B------:R-:W2:Y:S08]  /*0490*/  MUFU.RCP R7, R7 ;  /* 0x0000000700077308 */ /* 0x000eb00000001000 */
[----:B------:R-:W3:Y:S01]  /*04a0*/  MUFU.RCP R10, R10 ;  /* 0x0000000a000a7308 */ /* 0x000ee20000001000 */
[----:B------:R-:W-:-:S02]  /*04b0*/  FSEL R6, R2, 1, P0 ;  /* 0x3f80000002067808 */ /* 0x000fc40000000000 */
[----:B------:R-:W-:-:S03]  /*04c0*/  FSEL R3, R2, 1, P1 ;  /* 0x3f80000002037808 */ /* 0x000fc60000800000 */
[----:B--2---:R-:W-:-:S04]  /*04d0*/  FMUL R11, R7, R6 ;  /* 0x00000006070b7220 */ /* 0x004fc80000400000 */
[----:B------:R-:W-:Y:S01]  /*04e0*/  FMUL R8, R8, R11 ;  /* 0x0000000b08087220 */ /* 0x000fe20000400000 */
[----:B---3--:R-:W-:Y:S01]  /*04f0*/  FMUL R6, R10, R3 ;  /* 0x000000030a067220 */ /* 0x008fe20000400000 */
[----:B-1----:R-:W-:-:S04]  /*0500*/  IMAD.WIDE R2, R0, 0x4, R4 ;  /* 0x0000000400027825 */ /* 0x002fc800078e0204 */
[----:B------:R-:W-:-:S05]  /*0510*/  FMUL R9, R9, R6 ;  /* 0x0000000609097220 */ /* 0x000fca0000400000 */
[----:B------:R-:W-:Y:S01]  /*0520*/  STG.E.64 desc[UR4][R2.64], R8 ;  /* 0x0000000802007986 */ /* 0x000fe2000c101b04 */
[----:B------:R-:W-:Y:S05]  /*0530*/  EXIT ;  /* 0x000000000000794d */ /* 0x000fea0003800000 */
.L_x_0:
[----:B------:R-:W-:-:S00]  /*0540*/  BRA `(.L_x_0) ;  /* 0xfffffffc00fc7947 */ /* 0x000fc0000383ffff */
[----:B------:R-:W-:-:S00]  /*0550*/  NOP ;  /* 0x0000000000007918 */ /* 0x000fc00000000000 */
        /* <DEDUP_REMOVED lines=10> */
.L_x_1:


//--------------------- .nv.global.init           --------------------------
	.section	.nv.global.init,"aw",@progbits
.nv.global.init:
	.type		_$_str,@object
	.size		_$_str,(_$_str_$_2 - _$_str)
_$_str:
        /*0000*/ 	.byte	0x5f, 0x5f, 0x43, 0x55, 0x44, 0x41, 0x5f, 0x46, 0x54, 0x5a, 0x00
	.type		_$_str_$_2,@object
	.size		_$_str_$_2,(.L_1 - _$_str_$_2)
_$_str_$_2:
        /*000b*/ 	.byte	0x5f, 0x5f, 0x43, 0x55, 0x44, 0x41, 0x5f, 0x50, 0x52, 0x45, 0x43, 0x5f, 0x53, 0x51, 0x52, 0x54
        /*001b*/ 	.byte	0x00
.L_1:


//--------------------- .nv.constant0.triton_poi_fused__native_batch_norm_legit_no_training_silu_2 --------------------------
	.section	.nv.constant0.triton_poi_fused__native_batch_norm_legit_no_training_silu_2,"a",@progbits
	.sectionflags	@""
	.align	4
.nv.constant0.triton_poi_fused__native_batch_norm_legit_no_training_silu_2:
	.zero		580
